//
// Generated by NVIDIA NVVM Compiler
//
// Compiler Build ID: CL-36424714
// Cuda compilation tools, release 13.0, V13.0.88
// Based on NVVM 20.0.0
//

.version 9.0
.target sm_100
.address_size 64

	// .globl	_Z5saxpyfPfS_

.visible .entry _Z5saxpyfPfS_(
	.param .f32 _Z5saxpyfPfS__param_0,
	.param .u64 .ptr .align 1 _Z5saxpyfPfS__param_1,
	.param .u64 .ptr .align 1 _Z5saxpyfPfS__param_2
)
{
	.reg .pred 	%p<2>;
	.reg .b32 	%r<5>;
	.reg .b32 	%f<5>;
	.reg .b64 	%rd<8>;

	ld.param.f32 	%f1, [_Z5saxpyfPfS__param_0];
	ld.param.u64 	%rd1, [_Z5saxpyfPfS__param_1];
	ld.param.u64 	%rd2, [_Z5saxpyfPfS__param_2];
	mov.u32 	%r2, %tid.x;
	mov.u32 	%r3, %ctaid.x;
	shl.b32 	%r4, %r3, 5;
	add.s32 	%r1, %r4, %r2;
	setp.gt.u32 	%p1, %r1, 31;
	@%p1 bra 	$L__BB0_2;
	cvta.to.global.u64 	%rd3, %rd1;
	cvta.to.global.u64 	%rd4, %rd2;
	mul.wide.u32 	%rd5, %r1, 4;
	add.s64 	%rd6, %rd3, %rd5;
	ld.global.f32 	%f2, [%rd6];
	add.s64 	%rd7, %rd4, %rd5;
	ld.global.f32 	%f3, [%rd7];
	fma.rn.f32 	%f4, %f1, %f2, %f3;
	st.global.f32 	[%rd7], %f4;
$L__BB0_2:
	ret;

}


// ===== COMPILED SASS (sm_100) =====

	.target	sm_100

	.elftype	@"ET_EXEC"


//--------------------- .note.nv.tkinfo           --------------------------
	.section	.note.nv.tkinfo,"",@"SHT_NOTE"
	.sectionflags	@"SHF_NOTE_NV_TKINFO"
	.tkinfo
        /*0018*/ 	.word	0x00000002
        /*0030*/ 	.string	""
        /*0030*/ 	.string	"ptxas"
        /*0030*/ 	.string	"Cuda compilation tools, release 13.0, V13.0.88"
        /*0030*/ 	.string	"Build cuda_13.0.r13.0/compiler.36424714_0"
        /*0030*/ 	.string	"-arch sm_100 -m 64 "



//--------------------- .note.nv.cuinfo           --------------------------
	.section	.note.nv.cuinfo,"",@"SHT_NOTE"
	.sectionflags	@"SHF_NOTE_NV_CUINFO"
        /*0018*/ 	.short	0x0002
        /*001a*/ 	.short	0x0064
        /*001c*/ 	.short	0x0082
	.zero		2


//--------------------- .nv.info                  --------------------------
	.section	.nv.info,"",@"SHT_CUDA_INFO"
	.align	4


	//----- nvinfo : EIATTR_REGCOUNT
	.align		4
        /*0000*/ 	.byte	0x04, 0x2f
        /*0002*/ 	.short	(.L_1 - .L_0)
	.align		4
.L_0:
        /*0004*/ 	.word	index@(_Z5saxpyfPfS_)
        /*0008*/ 	.word	0x0000000a


	//----- nvinfo : EIATTR_FRAME_SIZE
	.align		4
.L_1:
        /*000c*/ 	.byte	0x04, 0x11
        /*000e*/ 	.short	(.L_3 - .L_2)
	.align		4
.L_2:
        /*0010*/ 	.word	index@(_Z5saxpyfPfS_)
        /*0014*/ 	.word	0x00000000


	//----- nvinfo : EIATTR_MIN_STACK_SIZE
	.align		4
.L_3:
        /*0018*/ 	.byte	0x04, 0x12
        /*001a*/ 	.short	(.L_5 - .L_4)
	.align		4
.L_4:
        /*001c*/ 	.word	index@(_Z5saxpyfPfS_)
        /*0020*/ 	.word	0x00000000
.L_5:


//--------------------- .nv.compat                --------------------------
	.section	.nv.compat,"",@"SHT_CUDA_COMPAT_INFO"
	.align	4
        /*0000*/ 	.byte	0x02, 0x09, 0x00, 0x00, 0x02, 0x02, 0x01, 0x00, 0x02, 0x05, 0x05, 0x00, 0x03, 0x07, 0x01, 0x01
        /*0010*/ 	.byte	0x02, 0x03, 0x00, 0x00, 0x02, 0x06, 0x01, 0x00, 0x04, 0x0b, 0x08, 0x00, 0x09, 0x00, 0x00, 0x00
        /*0020*/ 	.byte	0x00, 0x00, 0x00, 0x00


//--------------------- .nv.info._Z5saxpyfPfS_    --------------------------
	.section	.nv.info._Z5saxpyfPfS_,"",@"SHT_CUDA_INFO"
	.sectionflags	@""
	.align	4


	//----- nvinfo : EIATTR_CUDA_API_VERSION
	.align		4
        /*0000*/ 	.byte	0x04, 0x37
        /*0002*/ 	.short	(.L_7 - .L_6)
.L_6:
        /*0004*/ 	.word	0x00000082


	//----- nvinfo : EIATTR_KPARAM_INFO
	.align		4
.L_7:
        /*0008*/ 	.byte	0x04, 0x17
        /*000a*/ 	.short	(.L_9 - .L_8)
.L_8:
        /*000c*/ 	.word	0x00000000
        /*0010*/ 	.short	0x0002
        /*0012*/ 	.short	0x0010
        /*0014*/ 	.byte	0x00, 0xf5, 0x21, 0x00


	//----- nvinfo : EIATTR_KPARAM_INFO
	.align		4
.L_9:
        /*0018*/ 	.byte	0x04, 0x17
        /*001a*/ 	.short	(.L_11 - .L_10)
.L_10:
        /*001c*/ 	.word	0x00000000
        /*0020*/ 	.short	0x0001
        /*0022*/ 	.short	0x0008
        /*0024*/ 	.byte	0x00, 0xf5, 0x21, 0x00


	//----- nvinfo : EIATTR_KPARAM_INFO
	.align		4
.L_11:
        /*0028*/ 	.byte	0x04, 0x17
        /*002a*/ 	.short	(.L_13 - .L_12)
.L_12:
        /*002c*/ 	.word	0x00000000
        /*0030*/ 	.short	0x0000
        /*0032*/ 	.short	0x0000
        /*0034*/ 	.byte	0x00, 0xf0, 0x11, 0x00


	//----- nvinfo : EIATTR_SPARSE_MMA_MASK
	.align		4
.L_13:
        /*0038*/ 	.byte	0x03, 0x50
        /*003a*/ 	.short	0x0000


	//----- nvinfo : EIATTR_MAXREG_COUNT
	.align		4
        /*003c*/ 	.byte	0x03, 0x1b
        /*003e*/ 	.short	0x00ff


	//----- nvinfo : EIATTR_MERCURY_ISA_VERSION
	.align		4
        /*0040*/ 	.byte	0x03, 0x5f
        /*0042*/ 	.short	0x0101


	//----- nvinfo : EIATTR_VRC_CTA_INIT_COUNT
	.align		4
        /*0044*/ 	.byte	0x02, 0x4a
	.zero		1
	.zero		1


	//----- nvinfo : EIATTR_EXIT_INSTR_OFFSETS
	.align		4
        /*0048*/ 	.byte	0x04, 0x1c
        /*004a*/ 	.short	(.L_15 - .L_14)


	//   ....[0]....
.L_14:
        /*004c*/ 	.word	0x00000050


	//   ....[1]....
        /*0050*/ 	.word	0x00000100


	//----- nvinfo : EIATTR_CBANK_PARAM_SIZE
	.align		4
.L_15:
        /*0054*/ 	.byte	0x03, 0x19
        /*0056*/ 	.short	0x0018


	//----- nvinfo : EIATTR_PARAM_CBANK
	.align		4
        /*0058*/ 	.byte	0x04, 0x0a
        /*005a*/ 	.short	(.L_17 - .L_16)
	.align		4
.L_16:
        /*005c*/ 	.word	index@(.nv.constant0._Z5saxpyfPfS_)
        /*0060*/ 	.short	0x0380
        /*0062*/ 	.short	0x0018


	//----- nvinfo : EIATTR_SW_WAR
	.align		4
.L_17:
        /*0064*/ 	.byte	0x04, 0x36
        /*0066*/ 	.short	(.L_19 - .L_18)
.L_18:
        /*0068*/ 	.word	0x00000008
.L_19:


//--------------------- .nv.callgraph             --------------------------
	.section	.nv.callgraph,"",@"SHT_CUDA_CALLGRAPH"
	.align	4
	.sectionentsize	8
	.align		4
        /*0000*/ 	.word	0x00000000
	.align		4
        /*0004*/ 	.word	0xffffffff
	.align		4
        /*0008*/ 	.word	0x00000000
	.align		4
        /*000c*/ 	.word	0xfffffffe
	.align		4
        /*0010*/ 	.word	0x00000000
	.align		4
        /*0014*/ 	.word	0xfffffffd
	.align		4
        /*0018*/ 	.word	0x00000000
	.align		4
        /*001c*/ 	.word	0xfffffffc


//--------------------- .text._Z5saxpyfPfS_       --------------------------
	.section	.text._Z5saxpyfPfS_,"ax",@progbits
	.align	128
        .global         _Z5saxpyfPfS_
        .type           _Z5saxpyfPfS_,@function
        .size           _Z5saxpyfPfS_,(.L_x_1 - _Z5saxpyfPfS_)
        .other          _Z5saxpyfPfS_,@"STO_CUDA_ENTRY STV_DEFAULT"
_Z5saxpyfPfS_:
.text._Z5saxpyfPfS_:
[----:B------:R-:W-:Y:S01]  /*0000*/  LDC R1, c[0x0][0x37c] ;  /* 0x0000df00ff017b82 */ /* 0x000fe20000000800 */
[----:B------:R-:W0:Y:S01]  /*0010*/  S2R R7, SR_TID.X ;  /* 0x0000000000077919 */ /* 0x000e220000002100 */
[----:B------:R-:W0:Y:S02]  /*0020*/  S2R R0, SR_CTAID.X ;  /* 0x0000000000007919 */ /* 0x000e240000002500 */
[----:B0-----:R-:W-:-:S04]  /*0030*/  LEA R7, R0, R7, 0x5 ;  /* 0x0000000700077211 */ /* 0x001fc800078e28ff */
[----:B------:R-:W-:-:S13]  /*0040*/  ISETP.GT.U32.AND P0, PT, R7, 0x1f, PT ;  /* 0x0000001f0700780c */ /* 0x000fda0003f04070 */
[----:B------:R-:W-:Y:S05]  /*0050*/  @P0 EXIT ;  /* 0x000000000000094d */ /* 0x000fea0003800000 */
[----:B------:R-:W0:Y:S01]  /*0060*/  LDC.64 R2, c[0x0][0x388] ;  /* 0x0000e200ff027b82 */ /* 0x000e220000000a00 */
[----:B------:R-:W1:Y:S01]  /*0070*/  LDCU.64 UR4, c[0x0][0x358] ;  /* 0x00006b00ff0477ac */ /* 0x000e620008000a00 */
[----:B------:R-:W2:Y:S06]  /*0080*/  LDCU UR6, c[0x0][0x380] ;  /* 0x00007000ff0677ac */ /* 0x000eac0008000800 */
[----:B------:R-:W3:Y:S01]  /*0090*/  LDC.64 R4, c[0x0][0x390] ;  /* 0x0000e400ff047b82 */ /* 0x000ee20000000a00 */
[----:B0-----:R-:W-:-:S06]  /*00a0*/  IMAD.WIDE.U32 R2, R7, 0x4, R2 ;  /* 0x0000000407027825 */ /* 0x001fcc00078e0002 */
[----:B-1----:R-:W2:Y:S01]  /*00b0*/  LDG.E R2, desc[UR4][R2.64] ;  /* 0x0000000402027981 */ /* 0x002ea2000c1e1900 */
[----:B---3--:R-:W-:-:S05]  /*00c0*/  IMAD.WIDE.U32 R4, R7, 0x4, R4 ;  /* 0x0000000407047825 */ /* 0x008fca00078e0004 */
[----:B------:R-:W2:Y:S02]  /*00d0*/  LDG.E R7, desc[UR4][R4.64] ;  /* 0x0000000404077981 */ /* 0x000ea4000c1e1900 */
[----:B--2---:R-:W-:-:S05]  /*00e0*/  FFMA R7, R2, UR6, R7 ;  /* 0x0000000602077c23 */ /* 0x004fca0008000007 */
[----:B------:R-:W-:Y:S01]  /*00f0*/  STG.E desc[UR4][R4.64], R7 ;  /* 0x0000000704007986 */ /* 0x000fe2000c101904 */
[----:B------:R-:W-:Y:S05]  /*0100*/  EXIT ;  /* 0x000000000000794d */ /* 0x000fea0003800000 */
.L_x_0:
[----:B------:R-:W-:-:S00]  /*0110*/  BRA `(.L_x_0) ;  /* 0xfffffffc00fc7947 */ /* 0x000fc0000383ffff */
[----:B------:R-:W-:-:S00]  /*0120*/  NOP ;  /* 0x0000000000007918 */ /* 0x000fc00000000000 */
        /* <DEDUP_REMOVED lines=13> */
.L_x_1:


//--------------------- .nv.shared.reserved.0     --------------------------
	.section	.nv.shared.reserved.0,"aw",@nobits
	.weak		__nv_reservedSMEM_offset_0_alias
	.size		__nv_reservedSMEM_offset_0_alias, 0, 64
	.other		__nv_reservedSMEM_offset_0_alias,@"STO_CUDA_RESERVED_SHARED STV_DEFAULT"
__nv_reservedSMEM_offset_0_alias:
	.zero		0
	.zero		64


//--------------------- .nv.constant0._Z5saxpyfPfS_ --------------------------
	.section	.nv.constant0._Z5saxpyfPfS_,"a",@progbits
	.sectionflags	@""
	.align	4
.nv.constant0._Z5saxpyfPfS_:
	.zero		920


//--------------------- SYMBOLS --------------------------

	.type		.nv.reservedSmem.offset0,@object
	.size		.nv.reservedSmem.offset0,0x4
